	.headerflags	@"EF_CUDA_TEXMODE_UNIFIED EF_CUDA_64BIT_ADDRESS EF_CUDA_ACCELERATORS EF_CUDA_SM90 EF_CUDA_VIRTUAL_SM(EF_CUDA_SM90)"
	.elftype	@"ET_EXEC"


//--------------------- .nv.info                  --------------------------
	.section	.nv.info,"",@"SHT_CUDA_INFO"
	.align	4


	//----- nvinfo : EIATTR_REGCOUNT
	.align		4
        /*0000*/ 	.byte	0x04, 0x2f
        /*0002*/ 	.short	(.L_3 - .L_2)
	.align		4
.L_2:
        /*0004*/ 	.word	index@(triton_poi_fused__native_batch_norm_legit_no_training_add_relu_13)
        /*0008*/ 	.word	0x00000020


	//----- nvinfo : EIATTR_MIN_STACK_SIZE
	.align		4
.L_3:
        /*000c*/ 	.byte	0x04, 0x12
        /*000e*/ 	.short	(.L_5 - .L_4)
	.align		4
.L_4:
        /*0010*/ 	.word	index@(triton_poi_fused__native_batch_norm_legit_no_training_add_relu_13)
        /*0014*/ 	.word	0x00000000


	//----- nvinfo : EIATTR_FRAME_SIZE
	.align		4
.L_5:
        /*0018*/ 	.byte	0x04, 0x11
        /*001a*/ 	.short	(.L_7 - .L_6)
	.align		4
.L_6:
        /*001c*/ 	.word	index@(triton_poi_fused__native_batch_norm_legit_no_training_add_relu_13)
        /*0020*/ 	.word	0x00000000


	//----- nvinfo : EIATTR_MIN_STACK_SIZE
	.align		4
.L_7:
        /*0024*/ 	.byte	0x04, 0x12
        /*0026*/ 	.short	(.L_9 - .L_8)
	.align		4
.L_8:
        /*0028*/ 	.word	index@(triton_poi_fused__native_batch_norm_legit_no_training_add_relu_13)
        /*002c*/ 	.word	0x00000000
.L_9:


//--------------------- .nv.info.triton_poi_fused__native_batch_norm_legit_no_training_add_relu_13 --------------------------
	.section	.nv.info.triton_poi_fused__native_batch_norm_legit_no_training_add_relu_13,"",@"SHT_CUDA_INFO"
	.sectionflags	@""
	.align	4


	//----- nvinfo : EIATTR_CUDA_API_VERSION
	.align		4
        /*0000*/ 	.byte	0x04, 0x37
        /*0002*/ 	.short	(.L_11 - .L_10)
.L_10:
        /*0004*/ 	.word	0x0000007c


	//----- nvinfo : EIATTR_KPARAM_INFO
	.align		4
.L_11:
        /*0008*/ 	.byte	0x04, 0x17
        /*000a*/ 	.short	(.L_13 - .L_12)
.L_12:
        /*000c*/ 	.word	0x00000000
        /*0010*/ 	.short	0x0008
        /*0012*/ 	.short	0x003c
        /*0014*/ 	.byte	0x00, 0xf0, 0x11, 0x00


	//----- nvinfo : EIATTR_KPARAM_INFO
	.align		4
.L_13:
        /*0018*/ 	.byte	0x04, 0x17
        /*001a*/ 	.short	(.L_15 - .L_14)
.L_14:
        /*001c*/ 	.word	0x00000000
        /*0020*/ 	.short	0x0007
        /*0022*/ 	.short	0x0038
        /*0024*/ 	.byte	0x00, 0xf0, 0x11, 0x00


	//----- nvinfo : EIATTR_KPARAM_INFO
	.align		4
.L_15:
        /*0028*/ 	.byte	0x04, 0x17
        /*002a*/ 	.short	(.L_17 - .L_16)
.L_16:
        /*002c*/ 	.word	0x00000000
        /*0030*/ 	.short	0x0006
        /*0032*/ 	.short	0x0030
        /*0034*/ 	.byte	0x00, 0xf4, 0x21, 0x00


	//----- nvinfo : EIATTR_KPARAM_INFO
	.align		4
.L_17:
        /*0038*/ 	.byte	0x04, 0x17
        /*003a*/ 	.short	(.L_19 - .L_18)
.L_18:
        /*003c*/ 	.word	0x00000000
        /*0040*/ 	.short	0x0005
        /*0042*/ 	.short	0x0028
        /*0044*/ 	.byte	0x00, 0xf4, 0x21, 0x00


	//----- nvinfo : EIATTR_KPARAM_INFO
	.align		4
.L_19:
        /*0048*/ 	.byte	0x04, 0x17
        /*004a*/ 	.short	(.L_21 - .L_20)
.L_20:
        /*004c*/ 	.word	0x00000000
        /*0050*/ 	.short	0x0004
        /*0052*/ 	.short	0x0020
        /*0054*/ 	.byte	0x00, 0xf4, 0x21, 0x00


	//----- nvinfo : EIATTR_KPARAM_INFO
	.align		4
.L_21:
        /*0058*/ 	.byte	0x04, 0x17
        /*005a*/ 	.short	(.L_23 - .L_22)
.L_22:
        /*005c*/ 	.word	0x00000000
        /*0060*/ 	.short	0x0003
        /*0062*/ 	.short	0x0018
        /*0064*/ 	.byte	0x00, 0xf4, 0x21, 0x00


	//----- nvinfo : EIATTR_KPARAM_INFO
	.align		4
.L_23:
        /*0068*/ 	.byte	0x04, 0x17
        /*006a*/ 	.short	(.L_25 - .L_24)
.L_24:
        /*006c*/ 	.word	0x00000000
        /*0070*/ 	.short	0x0002
        /*0072*/ 	.short	0x0010
        /*0074*/ 	.byte	0x00, 0xf4, 0x21, 0x00


	//----- nvinfo : EIATTR_KPARAM_INFO
	.align		4
.L_25:
        /*0078*/ 	.byte	0x04, 0x17
        /*007a*/ 	.short	(.L_27 - .L_26)
.L_26:
        /*007c*/ 	.word	0x00000000
        /*0080*/ 	.short	0x0001
        /*0082*/ 	.short	0x0008
        /*0084*/ 	.byte	0x00, 0xf4, 0x21, 0x00


	//----- nvinfo : EIATTR_KPARAM_INFO
	.align		4
.L_27:
        /*0088*/ 	.byte	0x04, 0x17
        /*008a*/ 	.short	(.L_29 - .L_28)
.L_28:
        /*008c*/ 	.word	0x00000000
        /*0090*/ 	.short	0x0000
        /*0092*/ 	.short	0x0000
        /*0094*/ 	.byte	0x00, 0xf4, 0x21, 0x00


	//----- nvinfo : EIATTR_SPARSE_MMA_MASK
	.align		4
.L_29:
        /*0098*/ 	.byte	0x03, 0x50
        /*009a*/ 	.short	0x0000


	//----- nvinfo : EIATTR_MAXREG_COUNT
	.align		4
        /*009c*/ 	.byte	0x03, 0x1b
        /*009e*/ 	.short	0x00ff


	//----- nvinfo : EIATTR_EXIT_INSTR_OFFSETS
	.align		4
        /*00a0*/ 	.byte	0x04, 0x1c
        /*00a2*/ 	.short	(.L_31 - .L_30)


	//   ....[0]....
.L_30:
        /*00a4*/ 	.word	0x00000e10


	//   ....[1]....
        /*00a8*/ 	.word	0x00000eb0


	//----- nvinfo : EIATTR_REQNTID
	.align		4
.L_31:
        /*00ac*/ 	.byte	0x04, 0x10
        /*00ae*/ 	.short	(.L_33 - .L_32)
.L_32:
        /*00b0*/ 	.word	0x00000080
        /*00b4*/ 	.word	0x00000001
        /*00b8*/ 	.word	0x00000001


	//----- nvinfo : EIATTR_CBANK_PARAM_SIZE
	.align		4
.L_33:
        /*00bc*/ 	.byte	0x03, 0x19
        /*00be*/ 	.short	0x0040


	//----- nvinfo : EIATTR_PARAM_CBANK
	.align		4
        /*00c0*/ 	.byte	0x04, 0x0a
        /*00c2*/ 	.short	(.L_35 - .L_34)
	.align		4
.L_34:
        /*00c4*/ 	.word	index@(.nv.constant0.triton_poi_fused__native_batch_norm_legit_no_training_add_relu_13)
        /*00c8*/ 	.short	0x0210
        /*00ca*/ 	.short	0x0040


	//----- nvinfo : EIATTR_SW_WAR
	.align		4
.L_35:
        /*00cc*/ 	.byte	0x04, 0x36
        /*00ce*/ 	.short	(.L_37 - .L_36)
.L_36:
        /*00d0*/ 	.word	0x00000008
.L_37:


//--------------------- .nv.callgraph             --------------------------
	.section	.nv.callgraph,"",@"SHT_CUDA_CALLGRAPH"
	.align	4
	.sectionentsize	8
	.align		4
        /*0000*/ 	.word	0x00000000
	.align		4
        /*0004*/ 	.word	0xffffffff
	.align		4
        /*0008*/ 	.word	0x00000000
	.align		4
        /*000c*/ 	.word	0xfffffffe
	.align		4
        /*0010*/ 	.word	0x00000000
	.align		4
        /*0014*/ 	.word	0xfffffffd
	.align		4
        /*0018*/ 	.word	0x00000000
	.align		4
        /*001c*/ 	.word	0xfffffffc


//--------------------- .nv.constant4             --------------------------
	.section	.nv.constant4,"a",@progbits
	.align	8
	.align		8
.nv.constant4:
        /*0000*/ 	.dword	_$_str
	.align		8
        /*0008*/ 	.dword	_$_str_$_2


//--------------------- .text.triton_poi_fused__native_batch_norm_legit_no_training_add_relu_13 --------------------------
	.section	.text.triton_poi_fused__native_batch_norm_legit_no_training_add_relu_13,"ax",@progbits
	.sectionflags	@"SHF_BARRIERS=1"
	.align	128
        .global         triton_poi_fused__native_batch_norm_legit_no_training_add_relu_13
        .type           triton_poi_fused__native_batch_norm_legit_no_training_add_relu_13,@function
        .size           triton_poi_fused__native_batch_norm_legit_no_training_add_relu_13,(.L_x_1 - triton_poi_fused__native_batch_norm_legit_no_training_add_relu_13)
        .other          triton_poi_fused__native_batch_norm_legit_no_training_add_relu_13,@"STO_CUDA_ENTRY STV_DEFAULT"
triton_poi_fused__native_batch_norm_legit_no_training_add_relu_13:
.text.triton_poi_fused__native_batch_norm_legit_no_training_add_relu_13:
[----:B------:R-:W0:Y:S08]  /*0000*/  LDC R1, c[0x0][0x28] ;  /* 0x00000a00ff017b82 */ /* 0x000e300000000800 */
[----:B------:R-:W1:Y:S01]  /*0010*/  S2UR UR9, SR_CTAID.X ;  /* 0x00000000000979c3 */ /* 0x000e620000002500 */
[----:B------:R-:W-:Y:S01]  /*0020*/  ULDC.64 UR4, c[0x0][0x220] ;  /* 0x0000880000047ab9 */ /* 0x000fe20000000a00 */
[----:B------:R-:W2:Y:S01]  /*0030*/  S2R R0, SR_CTAID.Y ;  /* 0x0000000000007919 */ /* 0x000ea20000002600 */
[----:B------:R-:W-:Y:S01]  /*0040*/  ULDC.64 UR10, c[0x0][0x208] ;  /* 0x00008200000a7ab9 */ /* 0x000fe20000000a00 */
[----:B------:R-:W-:Y:S01]  /*0050*/  ULDC.64 UR6, c[0x0][0x228] ;  /* 0x00008a0000067ab9 */ /* 0x000fe20000000a00 */
[----:B------:R-:W3:Y:S03]  /*0060*/  S2R R2, SR_TID.X ;  /* 0x0000000000027919 */ /* 0x000ee60000002100 */
[----:B------:R-:W4:Y:S01]  /*0070*/  LDC.64 R16, c[0x0][0x210] ;  /* 0x00008400ff107b82 */ /* 0x000f220000000a00 */
[----:B------:R-:W-:-:S02]  /*0080*/  IMAD.MOV.U32 R22, RZ, RZ, RZ ;  /* 0x000000ffff167224 */ /* 0x000fc400078e00ff */
[----:B------:R-:W-:-:S05]  /*0090*/  IMAD.MOV.U32 R3, RZ, RZ, RZ ;  /* 0x000000ffff037224 */ /* 0x000fca00078e00ff */
[----:B------:R-:W5:Y:S01]  /*00a0*/  LDC.64 R14, c[0x0][0x238] ;  /* 0x00008e00ff0e7b82 */ /* 0x000f620000000a00 */
[----:B-1----:R-:W-:Y:S02]  /*00b0*/  UISETP.GE.AND UP0, UPT, UR9, 0x100, UPT ;  /* 0x000001000900788c */ /* 0x002fe4000bf06270 */
[----:B------:R-:W-:-:S04]  /*00c0*/  UIMAD.WIDE UR4, UR9, 0x4, UR4 ;  /* 0x00000004090478a5 */ /* 0x000fc8000f8e0204 */
[----:B------:R-:W-:Y:S02]  /*00d0*/  PLOP3.LUT P0, PT, PT, PT, UP0, 0x80, 0x0 ;  /* 0x000000000000781c */ /* 0x000fe40003f0f008 */
[----:B------:R-:W-:Y:S02]  /*00e0*/  IMAD.U32 R6, RZ, RZ, UR4 ;  /* 0x00000004ff067e24 */ /* 0x000fe4000f8e00ff */
[----:B------:R-:W-:Y:S01]  /*00f0*/  IMAD.U32 R7, RZ, RZ, UR5 ;  /* 0x00000005ff077e24 */ /* 0x000fe2000f8e00ff */
[----:B------:R-:W-:Y:S01]  /*0100*/  PLOP3.LUT P1, PT, PT, PT, UP0, 0x80, 0x0 ;  /* 0x000000000000781c */ /* 0x000fe20003f2f008 */
[----:B------:R-:W-:Y:S01]  /*0110*/  UIMAD.WIDE UR6, UR9, 0x4, UR6 ;  /* 0x00000004090678a5 */ /* 0x000fe2000f8e0206 */
[----:B--2---:R-:W-:Y:S01]  /*0120*/  IMAD.SHL.U32 R9, R0, 0x400, RZ ;  /* 0x0000040000097824 */ /* 0x004fe200078e00ff */
[----:B------:R-:W-:-:S05]  /*0130*/  ULDC.64 UR4, c[0x0][0x218] ;  /* 0x0000860000047ab9 */ /* 0x000fca0000000a00 */
[----:B------:R1:W2:Y:S01]  /*0140*/  @!P0 LDG.E.EL R11, desc[UR10][R6.64] ;  /* 0x0000000a060b8981 */ /* 0x0002a2000c2e1900 */
[----:B------:R-:W-:Y:S01]  /*0150*/  IMAD.U32 R24, RZ, RZ, UR6 ;  /* 0x00000006ff187e24 */ /* 0x000fe2000f8e00ff */
[----:B------:R-:W-:Y:S01]  /*0160*/  PLOP3.LUT P0, PT, PT, PT, UP0, 0x80, 0x0 ;  /* 0x000000000000781c */ /* 0x000fe20003f0f008 */
[----:B------:R-:W-:Y:S01]  /*0170*/  UIMAD.WIDE UR4, UR9, 0x4, UR4 ;  /* 0x00000004090478a5 */ /* 0x000fe2000f8e0204 */
[----:B------:R-:W-:Y:S02]  /*0180*/  MOV R25, UR7 ;  /* 0x0000000700197c02 */ /* 0x000fe40008000f00 */
[----:B---3--:R-:W-:Y:S02]  /*0190*/  LOP3.LUT R27, R9, 0x7f, R2, 0xf8, !PT ;  /* 0x0000007f091b7812 */ /* 0x008fe400078ef802 */
[----:B------:R-:W-:Y:S01]  /*01a0*/  PLOP3.LUT P2, PT, PT, PT, UP0, 0x80, 0x0 ;  /* 0x000000000000781c */ /* 0x000fe20003f4f008 */
[----:B------:R-:W3:Y:S01]  /*01b0*/  @!P1 LDG.E.EL R24, desc[UR10][R24.64] ;  /* 0x0000000a18189981 */ /* 0x000ee2000c2e1900 */
[----:B------:R-:W-:Y:S01]  /*01c0*/  LEA R27, R27, UR9, 0x8 ;  /* 0x000000091b1b7c11 */ /* 0x000fe2000f8e40ff */
[----:B------:R-:W-:Y:S01]  /*01d0*/  IMAD.U32 R5, RZ, RZ, UR5 ;  /* 0x00000005ff057e24 */ /* 0x000fe2000f8e00ff */
[----:B------:R-:W-:-:S02]  /*01e0*/  PLOP3.LUT P1, PT, PT, PT, UP0, 0x80, 0x0 ;  /* 0x000000000000781c */ /* 0x000fc40003f2f008 */
[----:B------:R-:W-:Y:S01]  /*01f0*/  MOV R4, UR4 ;  /* 0x0000000400047c02 */ /* 0x000fe20008000f00 */
[----:B------:R-:W-:Y:S01]  /*0200*/  VIADD R21, R27, 0x18000 ;  /* 0x000180001b157836 */ /* 0x000fe20000000000 */
[----:B------:R-:W-:Y:S01]  /*0210*/  IADD3 R13, R27, 0x10000, RZ ;  /* 0x000100001b0d7810 */ /* 0x000fe20007ffe0ff */
[----:B-1----:R-:W-:Y:S01]  /*0220*/  IMAD.MOV.U32 R7, RZ, RZ, RZ ;  /* 0x000000ffff077224 */ /* 0x002fe200078e00ff */
[----:B------:R-:W-:Y:S01]  /*0230*/  ULDC.64 UR4, c[0x0][0x230] ;  /* 0x00008c0000047ab9 */ /* 0x000fe20000000a00 */
[----:B------:R1:W3:Y:S01]  /*0240*/  @!P0 LDG.E.EL R23, desc[UR10][R4.64] ;  /* 0x0000000a04178981 */ /* 0x0002e2000c2e1900 */
[----:B------:R-:W-:Y:S01]  /*0250*/  PLOP3.LUT P0, PT, PT, PT, UP0, 0x80, 0x0 ;  /* 0x000000000000781c */ /* 0x000fe20003f0f008 */
[--C-:B----4-:R-:W-:Y:S01]  /*0260*/  IMAD.WIDE R12, R13, 0x4, R16.reuse ;  /* 0x000000040d0c7825 */ /* 0x110fe200078e0210 */
[----:B------:R-:W-:Y:S01]  /*0270*/  PLOP3.LUT P3, PT, PT, PT, UP0, 0x80, 0x0 ;  /* 0x000000000000781c */ /* 0x000fe20003f6f008 */
[----:B------:R-:W-:Y:S02]  /*0280*/  UIMAD.WIDE UR4, UR9, 0x4, UR4 ;  /* 0x00000004090478a5 */ /* 0x000fe4000f8e0204 */
[----:B------:R-:W-:Y:S01]  /*0290*/  IMAD.WIDE R20, R21, 0x4, R16 ;  /* 0x0000000415147825 */ /* 0x000fe200078e0210 */
[----:B------:R4:W3:Y:S01]  /*02a0*/  @!P1 LDG.E.EL R22, desc[UR10][R12.64] ;  /* 0x0000000a0c169981 */ /* 0x0008e2000c2e1900 */
[----:B------:R-:W-:-:S03]  /*02b0*/  PLOP3.LUT P1, PT, PT, PT, UP0, 0x80, 0x0 ;  /* 0x000000000000781c */ /* 0x000fc60003f2f008 */
[----:B------:R1:W3:Y:S01]  /*02c0*/  @!P2 LDG.E.EL R7, desc[UR10][R20.64] ;  /* 0x0000000a1407a981 */ /* 0x0002e2000c2e1900 */
[----:B------:R-:W-:Y:S01]  /*02d0*/  PLOP3.LUT P2, PT, PT, PT, UP0, 0x80, 0x0 ;  /* 0x000000000000781c */ /* 0x000fe20003f4f008 */
[----:B------:R-:W-:Y:S01]  /*02e0*/  IMAD.U32 R19, RZ, RZ, UR5 ;  /* 0x00000005ff137e24 */ /* 0x000fe2000f8e00ff */
[----:B------:R-:W-:Y:S01]  /*02f0*/  MOV R18, UR4 ;  /* 0x0000000400127c02 */ /* 0x000fe20008000f00 */
[----:B------:R-:W-:Y:S01]  /*0300*/  IMAD.WIDE R28, R27, 0x4, R16 ;  /* 0x000000041b1c7825 */ /* 0x000fe200078e0210 */
[----:B------:R-:W-:-:S03]  /*0310*/  IADD3 R6, R27, 0x20000, RZ ;  /* 0x000200001b067810 */ /* 0x000fc60007ffe0ff */
[C---:B------:R-:W-:Y:S01]  /*0320*/  VIADD R8, R27.reuse, 0x28000 ;  /* 0x000280001b087836 */ /* 0x040fe20000000000 */
[----:B------:R5:W3:Y:S01]  /*0330*/  @!P3 LDG.E.EL R25, desc[UR10][R18.64] ;  /* 0x0000000a1219b981 */ /* 0x000ae2000c2e1900 */
[----:B-1----:R-:W-:Y:S02]  /*0340*/  CS2R R4, SRZ ;  /* 0x0000000000047805 */ /* 0x002fe4000001ff00 */
[--C-:B----4-:R-:W-:Y:S01]  /*0350*/  IMAD.WIDE R12, R8, 0x4, R16.reuse ;  /* 0x00000004080c7825 */ /* 0x110fe200078e0210 */
[----:B------:R1:W4:Y:S01]  /*0360*/  @!P0 LDG.E.EL R3, desc[UR10][R28.64] ;  /* 0x0000000a1c038981 */ /* 0x000322000c2e1900 */
[----:B------:R-:W-:Y:S02]  /*0370*/  PLOP3.LUT P0, PT, PT, PT, UP0, 0x80, 0x0 ;  /* 0x000000000000781c */ /* 0x000fe40003f0f008 */
[----:B0-----:R-:W-:Y:S01]  /*0380*/  VIADD R21, R27, 0x30000 ;  /* 0x000300001b157836 */ /* 0x001fe20000000000 */
[----:B------:R0:W3:Y:S01]  /*0390*/  @!P2 LDG.E.EL R4, desc[UR10][R12.64] ;  /* 0x0000000a0c04a981 */ /* 0x0000e2000c2e1900 */
[----:B-----5:R-:W-:Y:S01]  /*03a0*/  IMAD.WIDE R18, R6, 0x4, R16 ;  /* 0x0000000406127825 */ /* 0x020fe200078e0210 */
[----:B-1----:R-:W-:-:S04]  /*03b0*/  IADD3 R29, R27, 0x8000, RZ ;  /* 0x000080001b1d7810 */ /* 0x002fc80007ffe0ff */
[----:B------:R1:W5:Y:S01]  /*03c0*/  @!P1 LDG.E.EL R5, desc[UR10][R18.64] ;  /* 0x0000000a12059981 */ /* 0x000362000c2e1900 */
[----:B------:R-:W-:Y:S01]  /*03d0*/  PLOP3.LUT P1, PT, PT, PT, UP0, 0x80, 0x0 ;  /* 0x000000000000781c */ /* 0x000fe20003f2f008 */
[--C-:B0-----:R-:W-:Y:S01]  /*03e0*/  IMAD.WIDE R12, R21, 0x4, R16.reuse ;  /* 0x00000004150c7825 */ /* 0x101fe200078e0210 */
[----:B------:R-:W-:Y:S02]  /*03f0*/  PLOP3.LUT P3, PT, PT, PT, UP0, 0x80, 0x0 ;  /* 0x000000000000781c */ /* 0x000fe40003f6f008 */
[----:B------:R-:W-:Y:S02]  /*0400*/  CS2R R20, SRZ ;  /* 0x0000000000147805 */ /* 0x000fe4000001ff00 */
[----:B------:R-:W-:Y:S01]  /*0410*/  LOP3.LUT R9, R9, 0x7f, R2, 0xf8, !PT ;  /* 0x0000007f09097812 */ /* 0x000fe200078ef802 */
[----:B-1----:R-:W-:-:S03]  /*0420*/  IMAD.WIDE R18, R29, 0x4, R16 ;  /* 0x000000041d127825 */ /* 0x002fc600078e0210 */
[----:B------:R-:W-:Y:S01]  /*0430*/  LEA R9, R9, UR9, 0x8 ;  /* 0x0000000909097c11 */ /* 0x000fe2000f8e40ff */
[----:B------:R-:W-:Y:S01]  /*0440*/  IMAD.MOV.U32 R8, RZ, RZ, RZ ;  /* 0x000000ffff087224 */ /* 0x000fe200078e00ff */
[----:B------:R0:W4:Y:S01]  /*0450*/  @!P0 LDG.E.EL R20, desc[UR10][R18.64] ;  /* 0x0000000a12148981 */ /* 0x000122000c2e1900 */
[----:B------:R-:W-:Y:S02]  /*0460*/  PLOP3.LUT P0, PT, PT, PT, UP0, 0x80, 0x0 ;  /* 0x000000000000781c */ /* 0x000fe40003f0f008 */
[----:B------:R-:W-:Y:S02]  /*0470*/  IADD3 R6, R9, 0x10000, RZ ;  /* 0x0001000009067810 */ /* 0x000fe40007ffe0ff */
[----:B------:R1:W5:Y:S01]  /*0480*/  @!P3 LDG.E.EL R8, desc[UR10][R12.64] ;  /* 0x0000000a0c08b981 */ /* 0x000362000c2e1900 */
[----:B0-----:R-:W-:Y:S01]  /*0490*/  IMAD.WIDE R18, R27, 0x4, R14 ;  /* 0x000000041b127825 */ /* 0x001fe200078e020e */
[----:B------:R-:W-:-:S04]  /*04a0*/  PLOP3.LUT P2, PT, PT, PT, UP0, 0x80, 0x0 ;  /* 0x000000000000781c */ /* 0x000fc80003f4f008 */
[----:B------:R0:W5:Y:S01]  /*04b0*/  @!P1 LDG.E.EL R21, desc[UR10][R18.64] ;  /* 0x0000000a12159981 */ /* 0x000162000c2e1900 */
[----:B------:R-:W-:Y:S02]  /*04c0*/  PLOP3.LUT P1, PT, PT, PT, UP0, 0x80, 0x0 ;  /* 0x000000000000781c */ /* 0x000fe40003f2f008 */
[----:B-1----:R-:W-:Y:S01]  /*04d0*/  CS2R R12, SRZ ;  /* 0x00000000000c7805 */ /* 0x002fe2000001ff00 */
[----:B------:R-:W-:Y:S02]  /*04e0*/  IMAD.MOV.U32 R10, RZ, RZ, RZ ;  /* 0x000000ffff0a7224 */ /* 0x000fe400078e00ff */
[----:B0-----:R-:W-:-:S04]  /*04f0*/  IMAD.WIDE R18, R6, 0x4, R14 ;  /* 0x0000000406127825 */ /* 0x001fc800078e020e */
[----:B------:R-:W-:Y:S01]  /*0500*/  VIADD R6, R9, 0x18000 ;  /* 0x0001800009067836 */ /* 0x000fe20000000000 */
[----:B------:R0:W5:Y:S01]  /*0510*/  @!P0 LDG.E.EL R13, desc[UR10][R18.64] ;  /* 0x0000000a120d8981 */ /* 0x000162000c2e1900 */
[----:B------:R-:W-:-:S05]  /*0520*/  IMAD.WIDE R28, R29, 0x4, R14 ;  /* 0x000000041d1c7825 */ /* 0x000fca00078e020e */
[----:B------:R1:W5:Y:S01]  /*0530*/  @!P2 LDG.E.EL R10, desc[UR10][R28.64] ;  /* 0x0000000a1c0aa981 */ /* 0x000362000c2e1900 */
[----:B0-----:R-:W-:-:S05]  /*0540*/  IMAD.WIDE R18, R6, 0x4, R14 ;  /* 0x0000000406127825 */ /* 0x001fca00078e020e */
[----:B------:R0:W5:Y:S01]  /*0550*/  @!P1 LDG.E.EL R12, desc[UR10][R18.64] ;  /* 0x0000000a120c9981 */ /* 0x000162000c2e1900 */
[----:B------:R-:W-:Y:S01]  /*0560*/  PLOP3.LUT P0, PT, PT, PT, UP0, 0x80, 0x0 ;  /* 0x000000000000781c */ /* 0x000fe20003f0f008 */
[----:B------:R-:W-:Y:S01]  /*0570*/  HFMA2.MMA R6, -RZ, RZ, 0, 0 ;  /* 0x00000000ff067435 */ /* 0x000fe200000001ff */
[----:B------:R-:W-:Y:S01]  /*0580*/  VIADD R27, R27, 0x38000 ;  /* 0x000380001b1b7836 */ /* 0x000fe20000000000 */
[----:B------:R-:W-:-:S03]  /*0590*/  PLOP3.LUT P1, PT, PT, PT, UP0, 0x80, 0x0 ;  /* 0x000000000000781c */ /* 0x000fc60003f2f008 */
[----:B-1----:R-:W-:-:S04]  /*05a0*/  IMAD.WIDE R28, R27, 0x4, R16 ;  /* 0x000000041b1c7825 */ /* 0x002fc800078e0210 */
[----:B------:R-:W-:Y:S02]  /*05b0*/  VIADD R17, R9, 0x20000 ;  /* 0x0002000009117836 */ /* 0x000fe40000000000 */
[----:B------:R-:W-:Y:S01]  /*05c0*/  IMAD.MOV.U32 R26, RZ, RZ, RZ ;  /* 0x000000ffff1a7224 */ /* 0x000fe200078e00ff */
[----:B------:R-:W5:Y:S01]  /*05d0*/  @!P0 LDG.E.EL R6, desc[UR10][R28.64] ;  /* 0x0000000a1c068981 */ /* 0x000f62000c2e1900 */
[----:B------:R-:W-:Y:S01]  /*05e0*/  PLOP3.LUT P0, PT, PT, PT, UP0, 0x80, 0x0 ;  /* 0x000000000000781c */ /* 0x000fe20003f0f008 */
[----:B------:R-:W-:Y:S01]  /*05f0*/  IMAD.WIDE R16, R17, 0x4, R14 ;  /* 0x0000000411107825 */ /* 0x000fe200078e020e */
[----:B0-----:R-:W-:-:S04]  /*0600*/  IADD3 R19, R9, 0x28000, RZ ;  /* 0x0002800009137810 */ /* 0x001fc80007ffe0ff */
[----:B------:R0:W5:Y:S01]  /*0610*/  @!P1 LDG.E.EL R26, desc[UR10][R16.64] ;  /* 0x0000000a101a9981 */ /* 0x000162000c2e1900 */
[----:B------:R-:W-:Y:S01]  /*0620*/  IMAD.WIDE R18, R19, 0x4, R14 ;  /* 0x0000000413127825 */ /* 0x000fe200078e020e */
[----:B------:R-:W-:Y:S02]  /*0630*/  PLOP3.LUT P1, PT, PT, PT, UP0, 0x80, 0x0 ;  /* 0x000000000000781c */ /* 0x000fe40003f2f008 */
[----:B0-----:R-:W-:Y:S01]  /*0640*/  CS2R R16, SRZ ;  /* 0x0000000000107805 */ /* 0x001fe2000001ff00 */
[----:B------:R-:W-:-:S05]  /*0650*/  VIADD R29, R9, 0x30000 ;  /* 0x00030000091d7836 */ /* 0x000fca0000000000 */
[----:B------:R-:W5:Y:S01]  /*0660*/  @!P0 LDG.E.EL R16, desc[UR10][R18.64] ;  /* 0x0000000a12108981 */ /* 0x000f62000c2e1900 */
[----:B------:R-:W-:Y:S01]  /*0670*/  PLOP3.LUT P0, PT, PT, PT, UP0, 0x80, 0x0 ;  /* 0x000000000000781c */ /* 0x000fe20003f0f008 */
[----:B------:R-:W-:Y:S02]  /*0680*/  IMAD.MOV.U32 R9, RZ, RZ, RZ ;  /* 0x000000ffff097224 */ /* 0x000fe400078e00ff */
[----:B------:R-:W-:-:S04]  /*0690*/  IMAD.WIDE R28, R29, 0x4, R14 ;  /* 0x000000041d1c7825 */ /* 0x000fc800078e020e */
[----:B------:R-:W-:-:S05]  /*06a0*/  IMAD.WIDE R14, R27, 0x4, R14 ;  /* 0x000000041b0e7825 */ /* 0x000fca00078e020e */
[----:B------:R0:W5:Y:S04]  /*06b0*/  @!P1 LDG.E.EL R17, desc[UR10][R14.64] ;  /* 0x0000000a0e119981 */ /* 0x000168000c2e1900 */
[----:B------:R-:W5:Y:S01]  /*06c0*/  @!P0 LDG.E.EL R9, desc[UR10][R28.64] ;  /* 0x0000000a1c098981 */ /* 0x000f62000c2e1900 */
[----:B------:R-:W-:Y:S01]  /*06d0*/  PLOP3.LUT P0, PT, PT, PT, UP0, 0x80, 0x0 ;  /* 0x000000000000781c */ /* 0x000fe20003f0f008 */
[----:B------:R-:W-:Y:S01]  /*06e0*/  UMOV UR4, URZ ;  /* 0x0000003f00047c82 */ /* 0x000fe20008000000 */
[----:B------:R-:W-:Y:S02]  /*06f0*/  PLOP3.LUT P2, PT, PT, PT, UP0, 0x80, 0x0 ;  /* 0x000000000000781c */ /* 0x000fe40003f4f008 */
[----:B------:R-:W-:Y:S01]  /*0700*/  PLOP3.LUT P3, PT, PT, PT, UP0, 0x80, 0x0 ;  /* 0x000000000000781c */ /* 0x000fe20003f6f008 */
[----:B0-----:R-:W-:Y:S01]  /*0710*/  IMAD.MOV.U32 R14, RZ, RZ, 0x3e800000 ;  /* 0x3e800000ff0e7424 */ /* 0x001fe200078e00ff */
[----:B------:R-:W-:Y:S01]  /*0720*/  PLOP3.LUT P4, PT, PT, PT, UP0, 0x80, 0x0 ;  /* 0x000000000000781c */ /* 0x000fe20003f8f008 */
[----:B------:R-:W-:Y:S01]  /*0730*/  UMOV UR5, URZ ;  /* 0x0000003f00057c82 */ /* 0x000fe20008000000 */
[----:B------:R-:W0:Y:S01]  /*0740*/  S2UR UR8, SR_CgaCtaId ;  /* 0x00000000000879c3 */ /* 0x000e220000008800 */
[----:B------:R-:W-:Y:S01]  /*0750*/  UMOV UR6, URZ ;  /* 0x0000003f00067c82 */ /* 0x000fe20008000000 */
[----:B------:R-:W-:-:S02]  /*0760*/  UMOV UR7, 0x400 ;  /* 0x0000040000077882 */ /* 0x000fc40000000000 */
[----:B0-----:R-:W-:Y:S01]  /*0770*/  UPRMT UR7, UR8, 0x654, UR7 ;  /* 0x0000065408077896 */ /* 0x001fe20008000007 */
[----:B--2---:R-:W-:-:S13]  /*0780*/  @!P0 R2UR UR4, R11 ;  /* 0x000000000b0482ca */ /* 0x004fda00000e0000 */
[----:B------:R-:W-:-:S05]  /*0790*/  MOV R11, UR4 ;  /* 0x00000004000b7c02 */ /* 0x000fca0008000f00 */
[----:B------:R-:W-:-:S04]  /*07a0*/  FADD R11, R11, 9.9999997473787516356e-06 ;  /* 0x3727c5ac0b0b7421 */ /* 0x000fc80000000000 */
[----:B------:R-:W0:Y:S02]  /*07b0*/  MUFU.SQRT R18, R11 ;  /* 0x0000000b00127308 */ /* 0x000e240000002000 */
[C---:B0-----:R-:W-:Y:S02]  /*07c0*/  FSETP.GT.AND P0, PT, R18.reuse, 8.50705917302346158658e+37, PT ;  /* 0x7e8000001200780b */ /* 0x041fe40003f04000 */
[----:B------:R-:W-:Y:S02]  /*07d0*/  FSETP.GEU.AND P1, PT, R18, 1.175494350822287508e-38, PT ;  /* 0x008000001200780b */ /* 0x000fe40003f2e000 */
[----:B------:R-:W-:-:S09]  /*07e0*/  FSEL R11, R14, 1, P0 ;  /* 0x3f8000000e0b7808 */ /* 0x000fd20000000000 */
[----:B------:R-:W-:-:S04]  /*07f0*/  @P0 FMUL R18, R18, 0.25 ;  /* 0x3e80000012120820 */ /* 0x000fc80000400000 */
[----:B------:R-:W-:Y:S01]  /*0800*/  @!P1 FMUL R18, R18, 16777216 ;  /* 0x4b80000012129820 */ /* 0x000fe20000400000 */
[----:B------:R-:W0:Y:S01]  /*0810*/  S2R R14, SR_TID.X ;  /* 0x00000000000e7919 */ /* 0x000e220000002100 */
[----:B------:R-:W-:Y:S01]  /*0820*/  UMOV UR4, URZ ;  /* 0x0000003f00047c82 */ /* 0x000fe20008000000 */
[----:B---3--:R-:W-:-:S03]  /*0830*/  @!P2 R2UR UR4, R23 ;  /* 0x000000001704a2ca */ /* 0x008fc600000e0000 */
[----:B------:R-:W1:Y:S01]  /*0840*/  MUFU.RCP R18, R18 ;  /* 0x0000001200127308 */ /* 0x000e620000001000 */
[----:B------:R-:W-:Y:S01]  /*0850*/  @!P3 R2UR UR5, R24 ;  /* 0x000000001805b2ca */ /* 0x000fe200000e0000 */
[----:B------:R-:W-:Y:S01]  /*0860*/  @!P1 FMUL R11, R11, 16777216 ;  /* 0x4b8000000b0b9820 */ /* 0x000fe20000400000 */
[----:B------:R-:W-:-:S07]  /*0870*/  @!P4 R2UR UR6, R25 ;  /* 0x000000001906c2ca */ /* 0x000fce00000e0000 */
[----:B----4-:R-:W-:Y:S01]  /*0880*/  FADD R24, R20, -UR4 ;  /* 0x8000000414187e21 */ /* 0x010fe20008000000 */
[----:B------:R-:W-:Y:S01]  /*0890*/  FADD R20, R7, -UR4 ;  /* 0x8000000407147e21 */ /* 0x000fe20008000000 */
[----:B------:R-:W-:Y:S01]  /*08a0*/  FADD R22, R22, -UR4 ;  /* 0x8000000416167e21 */ /* 0x000fe20008000000 */
[----:B-1----:R-:W-:Y:S01]  /*08b0*/  FMUL R11, R18, R11 ;  /* 0x0000000b120b7220 */ /* 0x002fe20000400000 */
[----:B------:R-:W-:Y:S01]  /*08c0*/  FADD R18, R3, -UR4 ;  /* 0x8000000403127e21 */ /* 0x000fe20008000000 */
[----:B------:R-:W-:Y:S01]  /*08d0*/  MOV R15, UR5 ;  /* 0x00000005000f7c02 */ /* 0x000fe20008000f00 */
[----:B------:R-:W-:Y:S02]  /*08e0*/  IMAD.U32 R3, RZ, RZ, UR5 ;  /* 0x00000005ff037e24 */ /* 0x000fe4000f8e00ff */
[C---:B------:R-:W-:Y:S01]  /*08f0*/  FMUL R24, R11.reuse, R24 ;  /* 0x000000180b187220 */ /* 0x040fe20000400000 */
[----:B------:R-:W-:Y:S01]  /*0900*/  FMUL R18, R11, R18 ;  /* 0x000000120b127220 */ /* 0x000fe20000400000 */
[----:B------:R-:W-:-:S02]  /*0910*/  IMAD.U32 R7, RZ, RZ, UR5 ;  /* 0x00000005ff077e24 */ /* 0x000fc4000f8e00ff */
[C---:B------:R-:W-:Y:S01]  /*0920*/  FMUL R20, R11.reuse, R20 ;  /* 0x000000140b147220 */ /* 0x040fe20000400000 */
[----:B------:R-:W-:Y:S01]  /*0930*/  FMUL R22, R11, R22 ;  /* 0x000000160b167220 */ /* 0x000fe20000400000 */
[----:B------:R-:W-:Y:S01]  /*0940*/  FFMA R18, R18, R3, UR6 ;  /* 0x0000000612127e23 */ /* 0x000fe20008000003 */
[----:B------:R-:W-:Y:S01]  /*0950*/  FFMA R7, R24, R7, UR6 ;  /* 0x0000000618077e23 */ /* 0x000fe20008000007 */
[----:B------:R-:W-:Y:S01]  /*0960*/  FFMA R15, R20, R15, UR6 ;  /* 0x00000006140f7e23 */ /* 0x000fe2000800000f */
[----:B------:R-:W-:Y:S02]  /*0970*/  FFMA R22, R22, R3, UR6 ;  /* 0x0000000616167e23 */ /* 0x000fe40008000003 */
[C---:B-----5:R-:W-:Y:S01]  /*0980*/  FSETP.GEU.AND P3, PT, R18.reuse, -R21, PT ;  /* 0x800000151200720b */ /* 0x060fe20003f6e000 */
[----:B------:R-:W-:Y:S01]  /*0990*/  FADD R18, R18, R21 ;  /* 0x0000001512127221 */ /* 0x000fe20000000000 */
[----:B0-----:R-:W-:Y:S02]  /*09a0*/  LOP3.LUT R14, R14, 0x7f, RZ, 0xc0, !PT ;  /* 0x0000007f0e0e7812 */ /* 0x001fe400078ec0ff */
[C---:B------:R-:W-:Y:S01]  /*09b0*/  FSETP.GEU.AND P1, PT, R22.reuse, -R13, PT ;  /* 0x8000000d1600720b */ /* 0x040fe20003f2e000 */
[----:B------:R-:W-:Y:S01]  /*09c0*/  FADD R13, R22, R13 ;  /* 0x0000000d160d7221 */ /* 0x000fe20000000000 */
[C---:B------:R-:W-:Y:S01]  /*09d0*/  FSETP.GEU.AND P2, PT, R7.reuse, -R10, PT ;  /* 0x8000000a0700720b */ /* 0x040fe20003f4e000 */
[----:B------:R-:W-:Y:S01]  /*09e0*/  FADD R7, R7, R10 ;  /* 0x0000000a07077221 */ /* 0x000fe20000000000 */
[----:B------:R-:W-:-:S02]  /*09f0*/  FSEL R19, R18, RZ, P3 ;  /* 0x000000ff12137208 */ /* 0x000fc40001800000 */
[C---:B------:R-:W-:Y:S01]  /*0a00*/  FSETP.GEU.AND P0, PT, R15.reuse, -R12, PT ;  /* 0x8000000c0f00720b */ /* 0x040fe20003f0e000 */
[----:B------:R-:W-:Y:S01]  /*0a10*/  FADD R15, R15, R12 ;  /* 0x0000000c0f0f7221 */ /* 0x000fe20000000000 */
[----:B------:R-:W-:Y:S02]  /*0a20*/  LEA R12, R14, UR7, 0x2 ;  /* 0x000000070e0c7c11 */ /* 0x000fe4000f8e10ff */
[----:B------:R-:W-:Y:S02]  /*0a30*/  FSEL R7, R7, RZ, P2 ;  /* 0x000000ff07077208 */ /* 0x000fe40001000000 */
[----:B------:R-:W-:Y:S02]  /*0a40*/  FSEL R21, R13, RZ, P1 ;  /* 0x000000ff0d157208 */ /* 0x000fe40000800000 */
[----:B------:R-:W-:Y:S01]  /*0a50*/  FSEL R15, R15, RZ, P0 ;  /* 0x000000ff0f0f7208 */ /* 0x000fe20000000000 */
[----:B------:R0:W-:Y:S04]  /*0a60*/  STS [R12], R19 ;  /* 0x000000130c007388 */ /* 0x0001e80000000800 */
[----:B------:R-:W-:Y:S04]  /*0a70*/  STS [R12+0x200], R7 ;  /* 0x000200070c007388 */ /* 0x000fe80000000800 */
[----:B------:R-:W-:Y:S04]  /*0a80*/  STS [R12+0x400], R21 ;  /* 0x000400150c007388 */ /* 0x000fe80000000800 */
[----:B------:R1:W-:Y:S01]  /*0a90*/  STS [R12+0x600], R15 ;  /* 0x0006000f0c007388 */ /* 0x0003e20000000800 */
[----:B------:R-:W-:-:S02]  /*0aa0*/  IMAD.SHL.U32 R2, R2, 0x4, RZ ;  /* 0x0000000402027824 */ /* 0x000fc400078e00ff */
[----:B------:R-:W-:Y:S01]  /*0ab0*/  FADD R20, R5, -UR4 ;  /* 0x8000000405147e21 */ /* 0x000fe20008000000 */
[----:B------:R-:W-:Y:S02]  /*0ac0*/  SHF.L.U32 R3, R0, 0xa, RZ ;  /* 0x0000000a00037819 */ /* 0x000fe400000006ff */
[----:B------:R-:W-:Y:S01]  /*0ad0*/  LOP3.LUT R2, R2, 0x1fc, RZ, 0xc0, !PT ;  /* 0x000001fc02027812 */ /* 0x000fe200078ec0ff */
[----:B------:R-:W-:Y:S02]  /*0ae0*/  IMAD.U32 R23, RZ, RZ, UR5 ;  /* 0x00000005ff177e24 */ /* 0x000fe4000f8e00ff */
[C---:B------:R-:W-:Y:S01]  /*0af0*/  FMUL R20, R11.reuse, R20 ;  /* 0x000000140b147220 */ /* 0x040fe20000400000 */
[----:B------:R-:W-:Y:S01]  /*0b00*/  LEA R13, R2, UR7, 0x2 ;  /* 0x00000007020d7c11 */ /* 0x000fe2000f8e10ff */
[----:B------:R-:W-:Y:S01]  /*0b10*/  FADD R8, R8, -UR4 ;  /* 0x8000000408087e21 */ /* 0x000fe20008000000 */
[----:B------:R-:W-:Y:S01]  /*0b20*/  LOP3.LUT R10, R2, R3, RZ, 0xfc, !PT ;  /* 0x00000003020a7212 */ /* 0x000fe200078efcff */
[----:B------:R-:W-:Y:S01]  /*0b30*/  FADD R18, R4, -UR4 ;  /* 0x8000000404127e21 */ /* 0x000fe20008000000 */
[----:B------:R-:W-:Y:S01]  /*0b40*/  FADD R2, R6, -UR4 ;  /* 0x8000000406027e21 */ /* 0x000fe20008000000 */
[----:B------:R-:W-:Y:S01]  /*0b50*/  BAR.SYNC.DEFER_BLOCKING 0x0 ;  /* 0x0000000000007b1d */ /* 0x000fe20000010000 */
[----:B0-----:R-:W-:Y:S01]  /*0b60*/  FFMA R19, R20, R23, UR6 ;  /* 0x0000000614137e23 */ /* 0x001fe20008000017 */
[C---:B------:R-:W-:Y:S01]  /*0b70*/  FMUL R18, R11.reuse, R18 ;  /* 0x000000120b127220 */ /* 0x040fe20000400000 */
[C---:B-1----:R-:W-:Y:S01]  /*0b80*/  FMUL R15, R11.reuse, R8 ;  /* 0x000000080b0f7220 */ /* 0x042fe20000400000 */
[----:B------:R-:W-:Y:S01]  /*0b90*/  MOV R20, UR5 ;  /* 0x0000000500147c02 */ /* 0x000fe20008000f00 */
[----:B------:R-:W-:Y:S01]  /*0ba0*/  FMUL R11, R11, R2 ;  /* 0x000000020b0b7220 */ /* 0x000fe20000400000 */
[----:B------:R-:W-:Y:S01]  /*0bb0*/  IMAD.U32 R21, RZ, RZ, UR5 ;  /* 0x00000005ff157e24 */ /* 0x000fe2000f8e00ff */
[----:B------:R-:W-:-:S02]  /*0bc0*/  MOV R22, UR5 ;  /* 0x0000000500167c02 */ /* 0x000fc40008000f00 */
[----:B------:R-:W-:Y:S01]  /*0bd0*/  SHF.R.S32.HI R3, RZ, 0x1f, R10 ;  /* 0x0000001fff037819 */ /* 0x000fe2000001140a */
[----:B------:R-:W-:Y:S01]  /*0be0*/  FFMA R20, R11, R20, UR6 ;  /* 0x000000060b147e23 */ /* 0x000fe20008000014 */
[----:B------:R-:W-:Y:S01]  /*0bf0*/  FFMA R11, R18, R21, UR6 ;  /* 0x00000006120b7e23 */ /* 0x000fe20008000015 */
[----:B------:R-:W-:Y:S01]  /*0c00*/  FFMA R18, R15, R22, UR6 ;  /* 0x000000060f127e23 */ /* 0x000fe20008000016 */
[----:B------:R-:W-:Y:S01]  /*0c10*/  LEA.HI R14, R3, R10, RZ, 0x8 ;  /* 0x0000000a030e7211 */ /* 0x000fe200078f40ff */
[----:B------:R-:W0:Y:S01]  /*0c20*/  LDS.128 R4, [R13] ;  /* 0x000000000d047984 */ /* 0x000e220000000c00 */
[C---:B------:R-:W-:Y:S01]  /*0c30*/  FSETP.GEU.AND P3, PT, R19.reuse, -R26, PT ;  /* 0x8000001a1300720b */ /* 0x040fe20003f6e000 */
[----:B------:R-:W-:Y:S01]  /*0c40*/  FADD R19, R19, R26 ;  /* 0x0000001a13137221 */ /* 0x000fe20000000000 */
[C---:B------:R-:W-:Y:S01]  /*0c50*/  FSETP.GEU.AND P2, PT, R11.reuse, -R16, PT ;  /* 0x800000100b00720b */ /* 0x040fe20003f4e000 */
[----:B------:R-:W-:Y:S01]  /*0c60*/  FADD R11, R11, R16 ;  /* 0x000000100b0b7221 */ /* 0x000fe20000000000 */
[C---:B------:R-:W-:Y:S01]  /*0c70*/  FSETP.GEU.AND P1, PT, R18.reuse, -R9, PT ;  /* 0x800000091200720b */ /* 0x040fe20003f2e000 */
[----:B------:R-:W-:Y:S01]  /*0c80*/  FADD R9, R18, R9 ;  /* 0x0000000912097221 */ /* 0x000fe20000000000 */
[C---:B------:R-:W-:Y:S01]  /*0c90*/  FSETP.GEU.AND P0, PT, R20.reuse, -R17, PT ;  /* 0x800000111400720b */ /* 0x040fe20003f0e000 */
[----:B------:R-:W-:Y:S01]  /*0ca0*/  FADD R17, R20, R17 ;  /* 0x0000001114117221 */ /* 0x000fe20000000000 */
[----:B------:R-:W-:-:S02]  /*0cb0*/  LOP3.LUT R3, R14, 0xffffff00, RZ, 0xc0, !PT ;  /* 0xffffff000e037812 */ /* 0x000fc400078ec0ff */
[----:B------:R-:W-:Y:S01]  /*0cc0*/  FSEL R19, R19, RZ, P3 ;  /* 0x000000ff13137208 */ /* 0x000fe20001800000 */
[----:B------:R-:W-:Y:S01]  /*0cd0*/  BAR.SYNC.DEFER_BLOCKING 0x0 ;  /* 0x0000000000007b1d */ /* 0x000fe20000010000 */
[----:B------:R-:W-:Y:S01]  /*0ce0*/  FSEL R11, R11, RZ, P2 ;  /* 0x000000ff0b0b7208 */ /* 0x000fe20001000000 */
[----:B------:R-:W-:Y:S01]  /*0cf0*/  IMAD.IADD R8, R10, 0x1, -R3 ;  /* 0x000000010a087824 */ /* 0x000fe200078e0a03 */
[----:B------:R-:W-:Y:S02]  /*0d00*/  FSEL R9, R9, RZ, P1 ;  /* 0x000000ff09097208 */ /* 0x000fe40000800000 */
[----:B------:R-:W-:-:S03]  /*0d10*/  FSEL R17, R17, RZ, P0 ;  /* 0x000000ff11117208 */ /* 0x000fc60000000000 */
[----:B------:R-:W1:Y:S01]  /*0d20*/  LDC.64 R2, c[0x0][0x240] ;  /* 0x00009000ff027b82 */ /* 0x000e620000000a00 */
[----:B------:R-:W-:Y:S01]  /*0d30*/  SHF.L.U32 R14, R14, 0x8, RZ ;  /* 0x000000080e0e7819 */ /* 0x000fe200000006ff */
[----:B------:R-:W-:Y:S01]  /*0d40*/  IMAD.U32 R23, RZ, RZ, UR9 ;  /* 0x00000009ff177e24 */ /* 0x000fe2000f8e00ff */
[----:B------:R-:W-:Y:S02]  /*0d50*/  PLOP3.LUT P4, PT, PT, PT, UP0, 0x80, 0x0 ;  /* 0x000000000000781c */ /* 0x000fe40003f8f008 */
[----:B------:R-:W-:Y:S01]  /*0d60*/  LOP3.LUT R15, R14, 0xffff0000, RZ, 0xc0, !PT ;  /* 0xffff00000e0f7812 */ /* 0x000fe200078ec0ff */
[----:B------:R-:W-:Y:S01]  /*0d70*/  IMAD R8, R23, 0x100, R8 ;  /* 0x0000010017087824 */ /* 0x000fe200078e0208 */
[----:B------:R2:W-:Y:S04]  /*0d80*/  STS [R12], R19 ;  /* 0x000000130c007388 */ /* 0x0005e80000000800 */
[----:B------:R2:W-:Y:S04]  /*0d90*/  STS [R12+0x200], R11 ;  /* 0x0002000b0c007388 */ /* 0x0005e80000000800 */
[----:B------:R2:W-:Y:S04]  /*0da0*/  STS [R12+0x400], R9 ;  /* 0x000400090c007388 */ /* 0x0005e80000000800 */
[----:B------:R2:W-:Y:S01]  /*0db0*/  STS [R12+0x600], R17 ;  /* 0x000600110c007388 */ /* 0x0005e20000000800 */
[----:B------:R-:W-:Y:S01]  /*0dc0*/  BAR.SYNC.DEFER_BLOCKING 0x0 ;  /* 0x0000000000007b1d */ /* 0x000fe20000010000 */
[----:B------:R-:W-:Y:S01]  /*0dd0*/  PLOP3.LUT P5, PT, PT, PT, UP0, 0x40, 0x0 ;  /* 0x000000000000781c */ /* 0x000fe20003fae808 */
[----:B------:R-:W-:-:S04]  /*0de0*/  IMAD.IADD R15, R8, 0x1, R15 ;  /* 0x00000001080f7824 */ /* 0x000fc800078e020f */
[----:B-1----:R-:W-:-:S05]  /*0df0*/  IMAD.WIDE R14, R15, 0x4, R2 ;  /* 0x000000040f0e7825 */ /* 0x002fca00078e0202 */
[----:B0-----:R2:W-:Y:S03]  /*0e00*/  @!P4 STG.E.128 desc[UR10][R14.64], R4 ;  /* 0x000000040e00c986 */ /* 0x0015e6000c101d0a */
[----:B------:R-:W-:Y:S05]  /*0e10*/  @!P5 EXIT ;  /* 0x000000000000d94d */ /* 0x000fea0003800000 */
[----:B--2---:R-:W0:Y:S01]  /*0e20*/  LDS.128 R4, [R13] ;  /* 0x000000000d047984 */ /* 0x004e220000000c00 */
[----:B------:R-:W-:-:S04]  /*0e30*/  SHF.R.S32.HI R9, RZ, 0x15, R0 ;  /* 0x00000015ff097819 */ /* 0x000fc80000011400 */
[----:B------:R-:W-:-:S04]  /*0e40*/  SGXT R9, R9, 0x1 ;  /* 0x000000010909781a */ /* 0x000fc80000000200 */
[----:B------:R-:W-:-:S04]  /*0e50*/  LEA.HI R9, R9, R10, RZ, 0x8 ;  /* 0x0000000a09097211 */ /* 0x000fc800078f40ff */
[----:B------:R-:W-:-:S04]  /*0e60*/  LEA R9, R9, 0x20000, 0x8 ;  /* 0x0002000009097811 */ /* 0x000fc800078e40ff */
[----:B------:R-:W-:-:S04]  /*0e70*/  LOP3.LUT R9, R9, 0xffff0000, RZ, 0xc0, !PT ;  /* 0xffff000009097812 */ /* 0x000fc800078ec0ff */
[----:B------:R-:W-:-:S05]  /*0e80*/  IADD3 R9, R8, R9, RZ ;  /* 0x0000000908097210 */ /* 0x000fca0007ffe0ff */
[----:B------:R-:W-:-:S05]  /*0e90*/  IMAD.WIDE R2, R9, 0x4, R2 ;  /* 0x0000000409027825 */ /* 0x000fca00078e0202 */
[----:B0-----:R-:W-:Y:S01]  /*0ea0*/  STG.E.128 desc[UR10][R2.64], R4 ;  /* 0x0000000402007986 */ /* 0x001fe2000c101d0a */
[----:B------:R-:W-:Y:S05]  /*0eb0*/  EXIT ;  /* 0x000000000000794d */ /* 0x000fea0003800000 */
.L_x_0:
[----:B------:R-:W-:-:S00]  /*0ec0*/  BRA `(.L_x_0) ;  /* 0xfffffffc00fc7947 */ /* 0x000fc0000383ffff */
[----:B------:R-:W-:-:S00]  /*0ed0*/  NOP ;  /* 0x0000000000007918 */ /* 0x000fc00000000000 */
        /* <DEDUP_REMOVED lines=10> */
.L_x_1:


//--------------------- .nv.global.init           --------------------------
	.section	.nv.global.init,"aw",@progbits
.nv.global.init:
	.type		_$_str,@object
	.size		_$_str,(_$_str_$_2 - _$_str)
_$_str:
        /*0000*/ 	.byte	0x5f, 0x5f, 0x43, 0x55, 0x44, 0x41, 0x5f, 0x46, 0x54, 0x5a, 0x00
	.type		_$_str_$_2,@object
	.size		_$_str_$_2,(.L_1 - _$_str_$_2)
_$_str_$_2:
        /*000b*/ 	.byte	0x5f, 0x5f, 0x43, 0x55, 0x44, 0x41, 0x5f, 0x50, 0x52, 0x45, 0x43, 0x5f, 0x53, 0x51, 0x52, 0x54
        /*001b*/ 	.byte	0x00
.L_1:


//--------------------- .nv.shared.triton_poi_fused__native_batch_norm_legit_no_training_add_relu_13 --------------------------
	.section	.nv.shared.triton_poi_fused__native_batch_norm_legit_no_training_add_relu_13,"aw",@nobits
	.sectionflags	@""
	.align	16
	.zero		1024


//--------------------- .nv.constant0.triton_poi_fused__native_batch_norm_legit_no_training_add_relu_13 --------------------------
	.section	.nv.constant0.triton_poi_fused__native_batch_norm_legit_no_training_add_relu_13,"a",@progbits
	.sectionflags	@""
	.align	4
.nv.constant0.triton_poi_fused__native_batch_norm_legit_no_training_add_relu_13:
	.zero		592
